	.headerflags	@"EF_CUDA_TEXMODE_UNIFIED EF_CUDA_64BIT_ADDRESS EF_CUDA_ACCELERATORS EF_CUDA_SM90 EF_CUDA_VIRTUAL_SM(EF_CUDA_SM90)"
	.elftype	@"ET_EXEC"


//--------------------- .nv.info                  --------------------------
	.section	.nv.info,"",@"SHT_CUDA_INFO"
	.align	4


	//----- nvinfo : EIATTR_REGCOUNT
	.align		4
        /*0000*/ 	.byte	0x04, 0x2f
        /*0002*/ 	.short	(.L_1 - .L_0)
	.align		4
.L_0:
        /*0004*/ 	.word	index@(triton_poi_fused_relu_0)
        /*0008*/ 	.word	0x00000020


	//----- nvinfo : EIATTR_MIN_STACK_SIZE
	.align		4
.L_1:
        /*000c*/ 	.byte	0x04, 0x12
        /*000e*/ 	.short	(.L_3 - .L_2)
	.align		4
.L_2:
        /*0010*/ 	.word	index@(triton_poi_fused_relu_0)
        /*0014*/ 	.word	0x00000000


	//----- nvinfo : EIATTR_FRAME_SIZE
	.align		4
.L_3:
        /*0018*/ 	.byte	0x04, 0x11
        /*001a*/ 	.short	(.L_5 - .L_4)
	.align		4
.L_4:
        /*001c*/ 	.word	index@(triton_poi_fused_relu_0)
        /*0020*/ 	.word	0x00000000


	//----- nvinfo : EIATTR_MIN_STACK_SIZE
	.align		4
.L_5:
        /*0024*/ 	.byte	0x04, 0x12
        /*0026*/ 	.short	(.L_7 - .L_6)
	.align		4
.L_6:
        /*0028*/ 	.word	index@(triton_poi_fused_relu_0)
        /*002c*/ 	.word	0x00000000
.L_7:


//--------------------- .nv.info.triton_poi_fused_relu_0 --------------------------
	.section	.nv.info.triton_poi_fused_relu_0,"",@"SHT_CUDA_INFO"
	.sectionflags	@""
	.align	4


	//----- nvinfo : EIATTR_CUDA_API_VERSION
	.align		4
        /*0000*/ 	.byte	0x04, 0x37
        /*0002*/ 	.short	(.L_9 - .L_8)
.L_8:
        /*0004*/ 	.word	0x0000007c


	//----- nvinfo : EIATTR_KPARAM_INFO
	.align		4
.L_9:
        /*0008*/ 	.byte	0x04, 0x17
        /*000a*/ 	.short	(.L_11 - .L_10)
.L_10:
        /*000c*/ 	.word	0x00000000
        /*0010*/ 	.short	0x0004
        /*0012*/ 	.short	0x001c
        /*0014*/ 	.byte	0x00, 0xf0, 0x11, 0x00


	//----- nvinfo : EIATTR_KPARAM_INFO
	.align		4
.L_11:
        /*0018*/ 	.byte	0x04, 0x17
        /*001a*/ 	.short	(.L_13 - .L_12)
.L_12:
        /*001c*/ 	.word	0x00000000
        /*0020*/ 	.short	0x0003
        /*0022*/ 	.short	0x0018
        /*0024*/ 	.byte	0x00, 0xf0, 0x11, 0x00


	//----- nvinfo : EIATTR_KPARAM_INFO
	.align		4
.L_13:
        /*0028*/ 	.byte	0x04, 0x17
        /*002a*/ 	.short	(.L_15 - .L_14)
.L_14:
        /*002c*/ 	.word	0x00000000
        /*0030*/ 	.short	0x0002
        /*0032*/ 	.short	0x0010
        /*0034*/ 	.byte	0x00, 0xf4, 0x21, 0x00


	//----- nvinfo : EIATTR_KPARAM_INFO
	.align		4
.L_15:
        /*0038*/ 	.byte	0x04, 0x17
        /*003a*/ 	.short	(.L_17 - .L_16)
.L_16:
        /*003c*/ 	.word	0x00000000
        /*0040*/ 	.short	0x0001
        /*0042*/ 	.short	0x0008
        /*0044*/ 	.byte	0x00, 0xf4, 0x21, 0x00


	//----- nvinfo : EIATTR_KPARAM_INFO
	.align		4
.L_17:
        /*0048*/ 	.byte	0x04, 0x17
        /*004a*/ 	.short	(.L_19 - .L_18)
.L_18:
        /*004c*/ 	.word	0x00000000
        /*0050*/ 	.short	0x0000
        /*0052*/ 	.short	0x0000
        /*0054*/ 	.byte	0x00, 0xf4, 0x21, 0x00


	//----- nvinfo : EIATTR_SPARSE_MMA_MASK
	.align		4
.L_19:
        /*0058*/ 	.byte	0x03, 0x50
        /*005a*/ 	.short	0x0000


	//----- nvinfo : EIATTR_MAXREG_COUNT
	.align		4
        /*005c*/ 	.byte	0x03, 0x1b
        /*005e*/ 	.short	0x00ff


	//----- nvinfo : EIATTR_EXIT_INSTR_OFFSETS
	.align		4
        /*0060*/ 	.byte	0x04, 0x1c
        /*0062*/ 	.short	(.L_21 - .L_20)


	//   ....[0]....
.L_20:
        /*0064*/ 	.word	0x00000660


	//   ....[1]....
        /*0068*/ 	.word	0x00000680


	//----- nvinfo : EIATTR_REQNTID
	.align		4
.L_21:
        /*006c*/ 	.byte	0x04, 0x10
        /*006e*/ 	.short	(.L_23 - .L_22)
.L_22:
        /*0070*/ 	.word	0x00000080
        /*0074*/ 	.word	0x00000001
        /*0078*/ 	.word	0x00000001


	//----- nvinfo : EIATTR_CBANK_PARAM_SIZE
	.align		4
.L_23:
        /*007c*/ 	.byte	0x03, 0x19
        /*007e*/ 	.short	0x0020


	//----- nvinfo : EIATTR_PARAM_CBANK
	.align		4
        /*0080*/ 	.byte	0x04, 0x0a
        /*0082*/ 	.short	(.L_25 - .L_24)
	.align		4
.L_24:
        /*0084*/ 	.word	index@(.nv.constant0.triton_poi_fused_relu_0)
        /*0088*/ 	.short	0x0210
        /*008a*/ 	.short	0x0020


	//----- nvinfo : EIATTR_SW_WAR
	.align		4
.L_25:
        /*008c*/ 	.byte	0x04, 0x36
        /*008e*/ 	.short	(.L_27 - .L_26)
.L_26:
        /*0090*/ 	.word	0x00000008
.L_27:


//--------------------- .nv.callgraph             --------------------------
	.section	.nv.callgraph,"",@"SHT_CUDA_CALLGRAPH"
	.align	4
	.sectionentsize	8
	.align		4
        /*0000*/ 	.word	0x00000000
	.align		4
        /*0004*/ 	.word	0xffffffff
	.align		4
        /*0008*/ 	.word	0x00000000
	.align		4
        /*000c*/ 	.word	0xfffffffe
	.align		4
        /*0010*/ 	.word	0x00000000
	.align		4
        /*0014*/ 	.word	0xfffffffd
	.align		4
        /*0018*/ 	.word	0x00000000
	.align		4
        /*001c*/ 	.word	0xfffffffc


//--------------------- .text.triton_poi_fused_relu_0 --------------------------
	.section	.text.triton_poi_fused_relu_0,"ax",@progbits
	.sectionflags	@"SHF_BARRIERS=1"
	.align	128
        .global         triton_poi_fused_relu_0
        .type           triton_poi_fused_relu_0,@function
        .size           triton_poi_fused_relu_0,(.L_x_1 - triton_poi_fused_relu_0)
        .other          triton_poi_fused_relu_0,@"STO_CUDA_ENTRY STV_DEFAULT"
triton_poi_fused_relu_0:
.text.triton_poi_fused_relu_0:
[----:B------:R-:W0:Y:S01]  /*0000*/  LDC R1, c[0x0][0x28] ;  /* 0x00000a00ff017b82 */ /* 0x000e220000000800 */
[----:B------:R-:W1:Y:S07]  /*0010*/  S2R R20, SR_TID.X ;  /* 0x0000000000147919 */ /* 0x000e6e0000002100 */
[----:B------:R-:W2:Y:S01]  /*0020*/  LDC.64 R12, c[0x0][0x210] ;  /* 0x00008400ff0c7b82 */ /* 0x000ea20000000a00 */
[----:B------:R-:W-:Y:S02]  /*0030*/  CS2R R8, SRZ ;  /* 0x0000000000087805 */ /* 0x000fe4000001ff00 */
[----:B------:R-:W-:Y:S01]  /*0040*/  CS2R R10, SRZ ;  /* 0x00000000000a7805 */ /* 0x000fe2000001ff00 */
[----:B------:R-:W3:Y:S01]  /*0050*/  S2R R23, SR_CTAID.Y ;  /* 0x0000000000177919 */ /* 0x000ee20000002600 */
[----:B------:R-:W-:Y:S01]  /*0060*/  ULDC.64 UR6, c[0x0][0x208] ;  /* 0x0000820000067ab9 */ /* 0x000fe20000000a00 */
[----:B------:R-:W-:Y:S01]  /*0070*/  CS2R R6, SRZ ;  /* 0x0000000000067805 */ /* 0x000fe2000001ff00 */
[----:B------:R-:W4:Y:S01]  /*0080*/  S2R R21, SR_CTAID.X ;  /* 0x0000000000157919 */ /* 0x000f220000002500 */
[----:B------:R-:W5:Y:S01]  /*0090*/  S2UR UR5, SR_CgaCtaId ;  /* 0x00000000000579c3 */ /* 0x000f620000008800 */
[----:B------:R-:W-:-:S07]  /*00a0*/  UMOV UR4, 0x400 ;  /* 0x0000040000047882 */ /* 0x000fce0000000000 */
[----:B------:R-:W5:Y:S01]  /*00b0*/  LDC.64 R26, c[0x0][0x218] ;  /* 0x00008600ff1a7b82 */ /* 0x000f620000000a00 */
[----:B-1----:R-:W-:Y:S01]  /*00c0*/  SHF.R.U32.HI R2, RZ, 0x3, R20 ;  /* 0x00000003ff027819 */ /* 0x002fe20000011614 */
[----:B------:R-:W-:Y:S02]  /*00d0*/  IMAD.SHL.U32 R18, R20, 0x4, RZ ;  /* 0x0000000414127824 */ /* 0x000fe400078e00ff */
[----:B---3--:R-:W-:Y:S01]  /*00e0*/  IMAD.SHL.U32 R23, R23, 0x20, RZ ;  /* 0x0000002017177824 */ /* 0x008fe200078e00ff */
[----:B------:R-:W-:Y:S01]  /*00f0*/  SGXT.U32 R2, R2, 0x4 ;  /* 0x000000040202781a */ /* 0x000fe20000000000 */
[----:B----4-:R-:W-:-:S03]  /*0100*/  IMAD.SHL.U32 R21, R21, 0x20, RZ ;  /* 0x0000002015157824 */ /* 0x010fc600078e00ff */
[----:B------:R-:W-:Y:S02]  /*0110*/  LOP3.LUT R0, R23, R2, RZ, 0xfc, !PT ;  /* 0x0000000217007212 */ /* 0x000fe400078efcff */
[----:B------:R-:W-:Y:S02]  /*0120*/  LOP3.LUT R3, R23, 0x10, R2, 0xfe, !PT ;  /* 0x0000001017037812 */ /* 0x000fe400078efe02 */
[----:B------:R-:W-:Y:S02]  /*0130*/  LOP3.LUT R4, R21, 0x1c, R18, 0xf8, !PT ;  /* 0x0000001c15047812 */ /* 0x000fe400078ef812 */
[C---:B------:R-:W-:Y:S02]  /*0140*/  ISETP.GE.AND P1, PT, R0.reuse, 0xb60, PT ;  /* 0x00000b600000780c */ /* 0x040fe40003f26270 */
[C---:B------:R-:W-:Y:S01]  /*0150*/  ISETP.GE.AND P0, PT, R3.reuse, 0xb60, PT ;  /* 0x00000b600300780c */ /* 0x040fe20003f06270 */
[--C-:B------:R-:W-:Y:S02]  /*0160*/  IMAD R0, R0, 0x1000, R4.reuse ;  /* 0x0000100000007824 */ /* 0x100fe400078e0204 */
[----:B------:R-:W-:Y:S01]  /*0170*/  IMAD R3, R3, 0x1000, R4 ;  /* 0x0000100003037824 */ /* 0x000fe200078e0204 */
[----:B------:R-:W-:Y:S01]  /*0180*/  CS2R R4, SRZ ;  /* 0x0000000000047805 */ /* 0x000fe2000001ff00 */
[----:B--2---:R-:W-:-:S04]  /*0190*/  IMAD.WIDE R14, R0, 0x4, R12 ;  /* 0x00000004000e7825 */ /* 0x004fc800078e020c */
[----:B------:R-:W-:Y:S02]  /*01a0*/  IMAD.WIDE R16, R3, 0x4, R12 ;  /* 0x0000000403107825 */ /* 0x000fe400078e020c */
[----:B------:R1:W2:Y:S04]  /*01b0*/  @!P1 LDG.E.EL.128 R8, desc[UR6][R14.64] ;  /* 0x000000060e089981 */ /* 0x0002a8000c2e1d00 */
[----:B------:R3:W4:Y:S01]  /*01c0*/  @!P0 LDG.E.EL.128 R4, desc[UR6][R16.64] ;  /* 0x0000000610048981 */ /* 0x000722000c2e1d00 */
[----:B------:R-:W-:Y:S01]  /*01d0*/  IMAD.SHL.U32 R12, R20, 0x80, RZ ;  /* 0x00000080140c7824 */ /* 0x000fe200078e00ff */
[----:B------:R-:W-:Y:S01]  /*01e0*/  SHF.R.U32.HI R20, RZ, 0x1, R20 ;  /* 0x00000001ff147819 */ /* 0x000fe20000011614 */
[----:B-----5:R-:W-:Y:S01]  /*01f0*/  UPRMT UR4, UR5, 0x654, UR4 ;  /* 0x0000065405047896 */ /* 0x020fe20008000004 */
[----:B------:R-:W-:-:S02]  /*0200*/  LOP3.LUT R13, R18, 0x1fc, RZ, 0xc0, !PT ;  /* 0x000001fc120d7812 */ /* 0x000fc400078ec0ff */
[----:B------:R-:W-:Y:S02]  /*0210*/  LOP3.LUT R19, R12, 0x380, RZ, 0xc0, !PT ;  /* 0x000003800c137812 */ /* 0x000fe400078ec0ff */
[----:B------:R-:W-:Y:S02]  /*0220*/  LOP3.LUT R20, R20, 0x3c, RZ, 0xc0, !PT ;  /* 0x0000003c14147812 */ /* 0x000fe400078ec0ff */
[----:B-1----:R-:W-:Y:S02]  /*0230*/  SHF.R.U32.HI R14, RZ, 0x3, R19 ;  /* 0x00000003ff0e7819 */ /* 0x002fe40000011613 */
[C---:B------:R-:W-:Y:S02]  /*0240*/  LOP3.LUT R12, R19.reuse, R2, RZ, 0xfc, !PT ;  /* 0x00000002130c7212 */ /* 0x040fe400078efcff */
[C---:B------:R-:W-:Y:S02]  /*0250*/  LOP3.LUT R15, R19.reuse, 0x20, RZ, 0xfc, !PT ;  /* 0x00000020130f7812 */ /* 0x040fe400078efcff */
[----:B---3--:R-:W-:-:S02]  /*0260*/  LOP3.LUT R17, R19, 0x40, RZ, 0xfc, !PT ;  /* 0x0000004013117812 */ /* 0x008fc400078efcff */
[----:B------:R-:W-:Y:S02]  /*0270*/  LOP3.LUT R14, R14, R19, R2, 0xfe, !PT ;  /* 0x000000130e0e7212 */ /* 0x000fe400078efe02 */
[----:B------:R-:W-:Y:S02]  /*0280*/  LOP3.LUT R19, R19, 0x60, RZ, 0xfc, !PT ;  /* 0x0000006013137812 */ /* 0x000fe400078efcff */
[-C--:B------:R-:W-:Y:S02]  /*0290*/  LEA.HI R15, R15, R12.reuse, RZ, 0x1d ;  /* 0x0000000c0f0f7211 */ /* 0x080fe400078fe8ff */
[-C--:B------:R-:W-:Y:S02]  /*02a0*/  LEA.HI R17, R17, R12.reuse, RZ, 0x1d ;  /* 0x0000000c11117211 */ /* 0x080fe400078fe8ff */
[----:B------:R-:W-:Y:S01]  /*02b0*/  LEA.HI R19, R19, R12, RZ, 0x1d ;  /* 0x0000000c13137211 */ /* 0x000fe200078fe8ff */
[----:B------:R-:W-:Y:S01]  /*02c0*/  IMAD.IADD R12, R13, 0x1, R20 ;  /* 0x000000010d0c7824 */ /* 0x000fe200078e0214 */
[----:B------:R-:W-:-:S02]  /*02d0*/  LEA R25, R14, UR4, 0x2 ;  /* 0x000000040e197c11 */ /* 0x000fc4000f8e10ff */
[----:B------:R-:W-:Y:S02]  /*02e0*/  LEA R20, R15, UR4, 0x2 ;  /* 0x000000040f147c11 */ /* 0x000fe4000f8e10ff */
[----:B------:R-:W-:Y:S02]  /*02f0*/  LEA R29, R17, UR4, 0x2 ;  /* 0x00000004111d7c11 */ /* 0x000fe4000f8e10ff */
[----:B------:R-:W-:Y:S02]  /*0300*/  LEA R22, R19, UR4, 0x2 ;  /* 0x0000000413167c11 */ /* 0x000fe4000f8e10ff */
[----:B------:R-:W-:Y:S02]  /*0310*/  LOP3.LUT R16, R13, 0x200, RZ, 0xfc, !PT ;  /* 0x000002000d107812 */ /* 0x000fe400078efcff */
[----:B------:R-:W-:Y:S02]  /*0320*/  LEA R12, R12, UR4, 0x2 ;  /* 0x000000040c0c7c11 */ /* 0x000fe4000f8e10ff */
[----:B------:R-:W-:-:S02]  /*0330*/  SHF.R.U32.HI R16, RZ, 0x3, R16 ;  /* 0x00000003ff107819 */ /* 0x000fc40000011610 */
[----:B------:R-:W-:Y:S02]  /*0340*/  LOP3.LUT R23, R23, 0x1c, R18, 0xf8, !PT ;  /* 0x0000001c17177812 */ /* 0x000fe400078ef812 */
[----:B------:R-:W-:-:S05]  /*0350*/  LOP3.LUT R16, R16, 0x7c, RZ, 0xc0, !PT ;  /* 0x0000007c10107812 */ /* 0x000fca00078ec0ff */
[----:B------:R-:W-:-:S05]  /*0360*/  IMAD.IADD R13, R13, 0x1, R16 ;  /* 0x000000010d0d7824 */ /* 0x000fca00078e0210 */
[----:B------:R-:W-:Y:S02]  /*0370*/  LEA R16, R13, UR4, 0x2 ;  /* 0x000000040d107c11 */ /* 0x000fe4000f8e10ff */
[----:B--2---:R-:W-:Y:S02]  /*0380*/  FSETP.GEU.AND P3, PT, R8, RZ, PT ;  /* 0x000000ff0800720b */ /* 0x004fe40003f6e000 */
[----:B------:R-:W-:Y:S02]  /*0390*/  FSETP.GEU.AND P6, PT, R9, RZ, PT ;  /* 0x000000ff0900720b */ /* 0x000fe40003fce000 */
[----:B------:R-:W-:Y:S02]  /*03a0*/  FSETP.GEU.AND P5, PT, R10, RZ, PT ;  /* 0x000000ff0a00720b */ /* 0x000fe40003fae000 */
[----:B------:R-:W-:Y:S02]  /*03b0*/  FSETP.GEU.AND P2, PT, R11, RZ, PT ;  /* 0x000000ff0b00720b */ /* 0x000fe40003f4e000 */
[----:B----4-:R-:W-:-:S02]  /*03c0*/  FSETP.GEU.AND P4, PT, R4, RZ, PT ;  /* 0x000000ff0400720b */ /* 0x010fc40003f8e000 */
[----:B------:R-:W-:Y:S02]  /*03d0*/  FSEL R8, R8, RZ, P3 ;  /* 0x000000ff08087208 */ /* 0x000fe40001800000 */
[----:B------:R-:W-:Y:S02]  /*03e0*/  FSETP.GEU.AND P3, PT, R5, RZ, PT ;  /* 0x000000ff0500720b */ /* 0x000fe40003f6e000 */
[----:B------:R-:W-:Y:S01]  /*03f0*/  FSEL R9, R9, RZ, P6 ;  /* 0x000000ff09097208 */ /* 0x000fe20003000000 */
[----:B------:R-:W-:Y:S01]  /*0400*/  STS [R25], R8 ;  /* 0x0000000819007388 */ /* 0x000fe20000000800 */
[----:B------:R-:W-:Y:S02]  /*0410*/  FSETP.GEU.AND P6, PT, R6, RZ, PT ;  /* 0x000000ff0600720b */ /* 0x000fe40003fce000 */
[----:B------:R-:W-:Y:S01]  /*0420*/  FSEL R10, R10, RZ, P5 ;  /* 0x000000ff0a0a7208 */ /* 0x000fe20002800000 */
[----:B------:R-:W-:Y:S01]  /*0430*/  STS [R20+0x80], R9 ;  /* 0x0000800914007388 */ /* 0x000fe20000000800 */
[----:B------:R-:W-:-:S02]  /*0440*/  FSETP.GEU.AND P5, PT, R7, RZ, PT ;  /* 0x000000ff0700720b */ /* 0x000fc40003fae000 */
[----:B------:R-:W-:Y:S01]  /*0450*/  FSEL R11, R11, RZ, P2 ;  /* 0x000000ff0b0b7208 */ /* 0x000fe20001000000 */
[----:B------:R-:W-:Y:S01]  /*0460*/  STS [R29+0x100], R10 ;  /* 0x0001000a1d007388 */ /* 0x000fe20000000800 */
[----:B------:R-:W-:Y:S02]  /*0470*/  FSEL R4, R4, RZ, P4 ;  /* 0x000000ff04047208 */ /* 0x000fe40002000000 */
[----:B------:R-:W-:Y:S01]  /*0480*/  FSEL R5, R5, RZ, P3 ;  /* 0x000000ff05057208 */ /* 0x000fe20001800000 */
[----:B------:R-:W-:Y:S01]  /*0490*/  STS [R22+0x180], R11 ;  /* 0x0001800b16007388 */ /* 0x000fe20000000800 */
[----:B------:R-:W-:Y:S02]  /*04a0*/  FSEL R6, R6, RZ, P6 ;  /* 0x000000ff06067208 */ /* 0x000fe40003000000 */
[----:B------:R-:W-:Y:S01]  /*04b0*/  FSEL R7, R7, RZ, P5 ;  /* 0x000000ff07077208 */ /* 0x000fe20002800000 */
[----:B------:R-:W-:Y:S01]  /*04c0*/  STS [R25+0x40], R4 ;  /* 0x0000400419007388 */ /* 0x000fe20000000800 */
[----:B------:R-:W-:-:S03]  /*04d0*/  ISETP.GE.AND P2, PT, R23, 0xb60, PT ;  /* 0x00000b601700780c */ /* 0x000fc60003f46270 */
[----:B------:R-:W-:Y:S04]  /*04e0*/  STS [R20+0xc0], R5 ;  /* 0x0000c00514007388 */ /* 0x000fe80000000800 */
[----:B------:R-:W-:Y:S04]  /*04f0*/  STS [R29+0x140], R6 ;  /* 0x000140061d007388 */ /* 0x000fe80000000800 */
[----:B------:R1:W-:Y:S01]  /*0500*/  STS [R22+0x1c0], R7 ;  /* 0x0001c00716007388 */ /* 0x0003e20000000800 */
[----:B------:R-:W-:Y:S01]  /*0510*/  BAR.SYNC.DEFER_BLOCKING 0x0 ;  /* 0x0000000000007b1d */ /* 0x000fe20000010000 */
[----:B-1----:R-:W-:-:S04]  /*0520*/  IMAD.MOV.U32 R22, RZ, RZ, RZ ;  /* 0x000000ffff167224 */ /* 0x002fc800078e00ff */
[----:B------:R-:W-:-:S05]  /*0530*/  IMAD.HI R24, R23, -0x4bf4bf4b, R22 ;  /* 0xb40b40b517187827 */ /* 0x000fca00078e0216 */
[----:B------:R-:W-:-:S04]  /*0540*/  SHF.R.U32.HI R25, RZ, 0x1f, R24 ;  /* 0x0000001fff197819 */ /* 0x000fc80000011618 */
[----:B------:R-:W-:Y:S02]  /*0550*/  LEA.HI.SX32 R20, R24, R25, 0x17 ;  /* 0x0000001918147211 */ /* 0x000fe400078fbaff */
[----:B------:R-:W1:Y:S01]  /*0560*/  LDC.64 R24, c[0x0][0x220] ;  /* 0x00008800ff187b82 */ /* 0x000e620000000a00 */
[----:B------:R-:W2:Y:S02]  /*0570*/  LDS.128 R12, [R12] ;  /* 0x000000000c0c7984 */ /* 0x000ea40000000c00 */
[C---:B------:R-:W-:Y:S02]  /*0580*/  IMAD R23, R20.reuse, -0x2d8, R23 ;  /* 0xfffffd2814177824 */ /* 0x040fe400078e0217 */
[----:B------:R-:W3:Y:S02]  /*0590*/  LDS.128 R16, [R16+0x800] ;  /* 0x0008000010107984 */ /* 0x000ee40000000c00 */
[----:B------:R-:W-:Y:S01]  /*05a0*/  IMAD R23, R20, 0x2d8000, R23 ;  /* 0x002d800014177824 */ /* 0x000fe200078e0217 */
[----:B------:R-:W-:-:S02]  /*05b0*/  LOP3.LUT R20, R21, R2, RZ, 0xfc, !PT ;  /* 0x0000000215147212 */ /* 0x000fc400078efcff */
[----:B------:R-:W-:-:S03]  /*05c0*/  LOP3.LUT R2, R21, 0x10, R2, 0xfe, !PT ;  /* 0x0000001015027812 */ /* 0x000fc600078efe02 */
[--C-:B------:R-:W-:Y:S02]  /*05d0*/  IMAD R21, R20, 0x2d8, R23.reuse ;  /* 0x000002d814157824 */ /* 0x100fe400078e0217 */
[----:B------:R-:W-:Y:S02]  /*05e0*/  IMAD R23, R2, 0x2d8, R23 ;  /* 0x000002d802177824 */ /* 0x000fe400078e0217 */
[----:B0-----:R-:W-:-:S04]  /*05f0*/  IMAD.WIDE R20, R21, 0x4, R26 ;  /* 0x0000000415147825 */ /* 0x001fc800078e021a */
[----:B------:R-:W-:-:S04]  /*0600*/  IMAD.WIDE R26, R23, 0x4, R26 ;  /* 0x00000004171a7825 */ /* 0x000fc800078e021a */
[----:B-1----:R-:W-:-:S04]  /*0610*/  IMAD.WIDE R22, R0, 0x4, R24 ;  /* 0x0000000400167825 */ /* 0x002fc800078e0218 */
[----:B------:R-:W-:Y:S01]  /*0620*/  IMAD.WIDE R24, R3, 0x4, R24 ;  /* 0x0000000403187825 */ /* 0x000fe200078e0218 */
[----:B--2---:R0:W-:Y:S04]  /*0630*/  @!P2 STG.E.128 desc[UR6][R20.64], R12 ;  /* 0x0000000c1400a986 */ /* 0x0041e8000c101d06 */
[----:B---3--:R0:W-:Y:S04]  /*0640*/  @!P2 STG.E.128 desc[UR6][R26.64], R16 ;  /* 0x000000101a00a986 */ /* 0x0081e8000c101d06 */
[----:B------:R0:W-:Y:S02]  /*0650*/  @!P1 STG.E.128 desc[UR6][R22.64], R8 ;  /* 0x0000000816009986 */ /* 0x0001e4000c101d06 */
[----:B0-----:R-:W-:Y:S05]  /*0660*/  @P0 EXIT ;  /* 0x000000000000094d */ /* 0x001fea0003800000 */
[----:B------:R-:W-:Y:S01]  /*0670*/  STG.E.128 desc[UR6][R24.64], R4 ;  /* 0x0000000418007986 */ /* 0x000fe2000c101d06 */
[----:B------:R-:W-:Y:S05]  /*0680*/  EXIT ;  /* 0x000000000000794d */ /* 0x000fea0003800000 */
.L_x_0:
[----:B------:R-:W-:-:S00]  /*0690*/  BRA `(.L_x_0) ;  /* 0xfffffffc00fc7947 */ /* 0x000fc0000383ffff */
[----:B------:R-:W-:-:S00]  /*06a0*/  NOP ;  /* 0x0000000000007918 */ /* 0x000fc00000000000 */
        /* <DEDUP_REMOVED lines=13> */
.L_x_1:


//--------------------- .nv.shared.triton_poi_fused_relu_0 --------------------------
	.section	.nv.shared.triton_poi_fused_relu_0,"aw",@nobits
	.sectionflags	@""
	.align	16
	.zero		1024


//--------------------- .nv.constant0.triton_poi_fused_relu_0 --------------------------
	.section	.nv.constant0.triton_poi_fused_relu_0,"a",@progbits
	.sectionflags	@""
	.align	4
.nv.constant0.triton_poi_fused_relu_0:
	.zero		560
